//
// Generated by NVIDIA NVVM Compiler
//
// Compiler Build ID: CL-36424714
// Cuda compilation tools, release 13.0, V13.0.88
// Based on NVVM 20.0.0
//

.version 9.0
.target sm_100
.address_size 64

	// .globl	_Z10rhs_kernelidPKdPd

.visible .entry _Z10rhs_kernelidPKdPd(
	.param .u32 _Z10rhs_kernelidPKdPd_param_0,
	.param .f64 _Z10rhs_kernelidPKdPd_param_1,
	.param .u64 .ptr .align 1 _Z10rhs_kernelidPKdPd_param_2,
	.param .u64 .ptr .align 1 _Z10rhs_kernelidPKdPd_param_3
)
{
	.reg .pred 	%p<2>;
	.reg .b32 	%r<6>;
	.reg .b64 	%rd<8>;
	.reg .b64 	%fd<4>;

	ld.param.u32 	%r2, [_Z10rhs_kernelidPKdPd_param_0];
	ld.param.f64 	%fd1, [_Z10rhs_kernelidPKdPd_param_1];
	ld.param.u64 	%rd1, [_Z10rhs_kernelidPKdPd_param_2];
	ld.param.u64 	%rd2, [_Z10rhs_kernelidPKdPd_param_3];
	mov.u32 	%r3, %ctaid.x;
	mov.u32 	%r4, %ntid.x;
	mov.u32 	%r5, %tid.x;
	mad.lo.s32 	%r1, %r3, %r4, %r5;
	setp.ge.s32 	%p1, %r1, %r2;
	@%p1 bra 	$L__BB0_2;
	cvta.to.global.u64 	%rd3, %rd1;
	cvta.to.global.u64 	%rd4, %rd2;
	mul.wide.s32 	%rd5, %r1, 8;
	add.s64 	%rd6, %rd3, %rd5;
	ld.global.nc.f64 	%fd2, [%rd6];
	mul.f64 	%fd3, %fd1, %fd2;
	add.s64 	%rd7, %rd4, %rd5;
	st.global.f64 	[%rd7], %fd3;
$L__BB0_2:
	ret;

}
	// .globl	_Z16wave_step_kernelidPKdS0_S0_Pd
.visible .entry _Z16wave_step_kernelidPKdS0_S0_Pd(
	.param .u32 _Z16wave_step_kernelidPKdS0_S0_Pd_param_0,
	.param .f64 _Z16wave_step_kernelidPKdS0_S0_Pd_param_1,
	.param .u64 .ptr .align 1 _Z16wave_step_kernelidPKdS0_S0_Pd_param_2,
	.param .u64 .ptr .align 1 _Z16wave_step_kernelidPKdS0_S0_Pd_param_3,
	.param .u64 .ptr .align 1 _Z16wave_step_kernelidPKdS0_S0_Pd_param_4,
	.param .u64 .ptr .align 1 _Z16wave_step_kernelidPKdS0_S0_Pd_param_5
)
{
	.reg .pred 	%p<2>;
	.reg .b32 	%r<6>;
	.reg .b64 	%rd<14>;
	.reg .b64 	%fd<8>;

	ld.param.u32 	%r2, [_Z16wave_step_kernelidPKdS0_S0_Pd_param_0];
	ld.param.f64 	%fd1, [_Z16wave_step_kernelidPKdS0_S0_Pd_param_1];
	ld.param.u64 	%rd1, [_Z16wave_step_kernelidPKdS0_S0_Pd_param_2];
	ld.param.u64 	%rd2, [_Z16wave_step_kernelidPKdS0_S0_Pd_param_3];
	ld.param.u64 	%rd3, [_Z16wave_step_kernelidPKdS0_S0_Pd_param_4];
	ld.param.u64 	%rd4, [_Z16wave_step_kernelidPKdS0_S0_Pd_param_5];
	mov.u32 	%r3, %ctaid.x;
	mov.u32 	%r4, %ntid.x;
	mov.u32 	%r5, %tid.x;
	mad.lo.s32 	%r1, %r3, %r4, %r5;
	setp.ge.s32 	%p1, %r1, %r2;
	@%p1 bra 	$L__BB1_2;
	cvta.to.global.u64 	%rd5, %rd2;
	cvta.to.global.u64 	%rd6, %rd1;
	cvta.to.global.u64 	%rd7, %rd3;
	cvta.to.global.u64 	%rd8, %rd4;
	mul.wide.s32 	%rd9, %r1, 8;
	add.s64 	%rd10, %rd5, %rd9;
	ld.global.nc.f64 	%fd2, [%rd10];
	add.f64 	%fd3, %fd2, %fd2;
	add.s64 	%rd11, %rd6, %rd9;
	ld.global.nc.f64 	%fd4, [%rd11];
	sub.f64 	%fd5, %fd3, %fd4;
	add.s64 	%rd12, %rd7, %rd9;
	ld.global.nc.f64 	%fd6, [%rd12];
	fma.rn.f64 	%fd7, %fd1, %fd6, %fd5;
	add.s64 	%rd13, %rd8, %rd9;
	st.global.f64 	[%rd13], %fd7;
$L__BB1_2:
	ret;

}


// ===== COMPILED SASS (sm_100) =====

	.target	sm_100

	.elftype	@"ET_EXEC"


//--------------------- .note.nv.tkinfo           --------------------------
	.section	.note.nv.tkinfo,"",@"SHT_NOTE"
	.sectionflags	@"SHF_NOTE_NV_TKINFO"
	.tkinfo
        /*0018*/ 	.word	0x00000002
        /*0030*/ 	.string	""
        /*0030*/ 	.string	"ptxas"
        /*0030*/ 	.string	"Cuda compilation tools, release 13.0, V13.0.88"
        /*0030*/ 	.string	"Build cuda_13.0.r13.0/compiler.36424714_0"
        /*0030*/ 	.string	"-arch sm_100 -m 64 "



//--------------------- .note.nv.cuinfo           --------------------------
	.section	.note.nv.cuinfo,"",@"SHT_NOTE"
	.sectionflags	@"SHF_NOTE_NV_CUINFO"
        /*0018*/ 	.short	0x0002
        /*001a*/ 	.short	0x0064
        /*001c*/ 	.short	0x0082
	.zero		2


//--------------------- .nv.info                  --------------------------
	.section	.nv.info,"",@"SHT_CUDA_INFO"
	.align	4


	//----- nvinfo : EIATTR_REGCOUNT
	.align		4
        /*0000*/ 	.byte	0x04, 0x2f
        /*0002*/ 	.short	(.L_1 - .L_0)
	.align		4
.L_0:
        /*0004*/ 	.word	index@(_Z10rhs_kernelidPKdPd)
        /*0008*/ 	.word	0x0000000c


	//----- nvinfo : EIATTR_FRAME_SIZE
	.align		4
.L_1:
        /*000c*/ 	.byte	0x04, 0x11
        /*000e*/ 	.short	(.L_3 - .L_2)
	.align		4
.L_2:
        /*0010*/ 	.word	index@(_Z10rhs_kernelidPKdPd)
        /*0014*/ 	.word	0x00000000


	//----- nvinfo : EIATTR_REGCOUNT
	.align		4
.L_3:
        /*0018*/ 	.byte	0x04, 0x2f
        /*001a*/ 	.short	(.L_5 - .L_4)
	.align		4
.L_4:
        /*001c*/ 	.word	index@(_Z16wave_step_kernelidPKdS0_S0_Pd)
        /*0020*/ 	.word	0x00000010


	//----- nvinfo : EIATTR_FRAME_SIZE
	.align		4
.L_5:
        /*0024*/ 	.byte	0x04, 0x11
        /*0026*/ 	.short	(.L_7 - .L_6)
	.align		4
.L_6:
        /*0028*/ 	.word	index@(_Z16wave_step_kernelidPKdS0_S0_Pd)
        /*002c*/ 	.word	0x00000000


	//----- nvinfo : EIATTR_MIN_STACK_SIZE
	.align		4
.L_7:
        /*0030*/ 	.byte	0x04, 0x12
        /*0032*/ 	.short	(.L_9 - .L_8)
	.align		4
.L_8:
        /*0034*/ 	.word	index@(_Z16wave_step_kernelidPKdS0_S0_Pd)
        /*0038*/ 	.word	0x00000000


	//----- nvinfo : EIATTR_MIN_STACK_SIZE
	.align		4
.L_9:
        /*003c*/ 	.byte	0x04, 0x12
        /*003e*/ 	.short	(.L_11 - .L_10)
	.align		4
.L_10:
        /*0040*/ 	.word	index@(_Z10rhs_kernelidPKdPd)
        /*0044*/ 	.word	0x00000000
.L_11:


//--------------------- .nv.compat                --------------------------
	.section	.nv.compat,"",@"SHT_CUDA_COMPAT_INFO"
	.align	4
        /*0000*/ 	.byte	0x02, 0x09, 0x00, 0x00, 0x02, 0x02, 0x01, 0x00, 0x02, 0x05, 0x05, 0x00, 0x03, 0x07, 0x01, 0x01
        /*0010*/ 	.byte	0x02, 0x03, 0x00, 0x00, 0x02, 0x06, 0x01, 0x00, 0x04, 0x0b, 0x08, 0x00, 0x01, 0x00, 0x00, 0x00
        /*0020*/ 	.byte	0x00, 0x00, 0x00, 0x00


//--------------------- .nv.info._Z16wave_step_kernelidPKdS0_S0_Pd --------------------------
	.section	.nv.info._Z16wave_step_kernelidPKdS0_S0_Pd,"",@"SHT_CUDA_INFO"
	.sectionflags	@""
	.align	4


	//----- nvinfo : EIATTR_CUDA_API_VERSION
	.align		4
        /*0000*/ 	.byte	0x04, 0x37
        /*0002*/ 	.short	(.L_13 - .L_12)
.L_12:
        /*0004*/ 	.word	0x00000082


	//----- nvinfo : EIATTR_KPARAM_INFO
	.align		4
.L_13:
        /*0008*/ 	.byte	0x04, 0x17
        /*000a*/ 	.short	(.L_15 - .L_14)
.L_14:
        /*000c*/ 	.word	0x00000000
        /*0010*/ 	.short	0x0005
        /*0012*/ 	.short	0x0028
        /*0014*/ 	.byte	0x00, 0xf5, 0x21, 0x00


	//----- nvinfo : EIATTR_KPARAM_INFO
	.align		4
.L_15:
        /*0018*/ 	.byte	0x04, 0x17
        /*001a*/ 	.short	(.L_17 - .L_16)
.L_16:
        /*001c*/ 	.word	0x00000000
        /*0020*/ 	.short	0x0004
        /*0022*/ 	.short	0x0020
        /*0024*/ 	.byte	0x00, 0xf5, 0x21, 0x00


	//----- nvinfo : EIATTR_KPARAM_INFO
	.align		4
.L_17:
        /*0028*/ 	.byte	0x04, 0x17
        /*002a*/ 	.short	(.L_19 - .L_18)
.L_18:
        /*002c*/ 	.word	0x00000000
        /*0030*/ 	.short	0x0003
        /*0032*/ 	.short	0x0018
        /*0034*/ 	.byte	0x00, 0xf5, 0x21, 0x00


	//----- nvinfo : EIATTR_KPARAM_INFO
	.align		4
.L_19:
        /*0038*/ 	.byte	0x04, 0x17
        /*003a*/ 	.short	(.L_21 - .L_20)
.L_20:
        /*003c*/ 	.word	0x00000000
        /*0040*/ 	.short	0x0002
        /*0042*/ 	.short	0x0010
        /*0044*/ 	.byte	0x00, 0xf5, 0x21, 0x00


	//----- nvinfo : EIATTR_KPARAM_INFO
	.align		4
.L_21:
        /*0048*/ 	.byte	0x04, 0x17
        /*004a*/ 	.short	(.L_23 - .L_22)
.L_22:
        /*004c*/ 	.word	0x00000000
        /*0050*/ 	.short	0x0001
        /*0052*/ 	.short	0x0008
        /*0054*/ 	.byte	0x00, 0xf0, 0x21, 0x00


	//----- nvinfo : EIATTR_KPARAM_INFO
	.align		4
.L_23:
        /*0058*/ 	.byte	0x04, 0x17
        /*005a*/ 	.short	(.L_25 - .L_24)
.L_24:
        /*005c*/ 	.word	0x00000000
        /*0060*/ 	.short	0x0000
        /*0062*/ 	.short	0x0000
        /*0064*/ 	.byte	0x00, 0xf0, 0x11, 0x00


	//----- nvinfo : EIATTR_SPARSE_MMA_MASK
	.align		4
.L_25:
        /*0068*/ 	.byte	0x03, 0x50
        /*006a*/ 	.short	0x0000


	//----- nvinfo : EIATTR_MAXREG_COUNT
	.align		4
        /*006c*/ 	.byte	0x03, 0x1b
        /*006e*/ 	.short	0x00ff


	//----- nvinfo : EIATTR_MERCURY_ISA_VERSION
	.align		4
        /*0070*/ 	.byte	0x03, 0x5f
        /*0072*/ 	.short	0x0101


	//----- nvinfo : EIATTR_VRC_CTA_INIT_COUNT
	.align		4
        /*0074*/ 	.byte	0x02, 0x4a
	.zero		1
	.zero		1


	//----- nvinfo : EIATTR_EXIT_INSTR_OFFSETS
	.align		4
        /*0078*/ 	.byte	0x04, 0x1c
        /*007a*/ 	.short	(.L_27 - .L_26)


	//   ....[0]....
.L_26:
        /*007c*/ 	.word	0x00000070


	//   ....[1]....
        /*0080*/ 	.word	0x00000190


	//----- nvinfo : EIATTR_CBANK_PARAM_SIZE
	.align		4
.L_27:
        /*0084*/ 	.byte	0x03, 0x19
        /*0086*/ 	.short	0x0030


	//----- nvinfo : EIATTR_PARAM_CBANK
	.align		4
        /*0088*/ 	.byte	0x04, 0x0a
        /*008a*/ 	.short	(.L_29 - .L_28)
	.align		4
.L_28:
        /*008c*/ 	.word	index@(.nv.constant0._Z16wave_step_kernelidPKdS0_S0_Pd)
        /*0090*/ 	.short	0x0380
        /*0092*/ 	.short	0x0030


	//----- nvinfo : EIATTR_SW_WAR
	.align		4
.L_29:
        /*0094*/ 	.byte	0x04, 0x36
        /*0096*/ 	.short	(.L_31 - .L_30)
.L_30:
        /*0098*/ 	.word	0x00000008
.L_31:


//--------------------- .nv.info._Z10rhs_kernelidPKdPd --------------------------
	.section	.nv.info._Z10rhs_kernelidPKdPd,"",@"SHT_CUDA_INFO"
	.sectionflags	@""
	.align	4


	//----- nvinfo : EIATTR_CUDA_API_VERSION
	.align		4
        /*0000*/ 	.byte	0x04, 0x37
        /*0002*/ 	.short	(.L_33 - .L_32)
.L_32:
        /*0004*/ 	.word	0x00000082


	//----- nvinfo : EIATTR_KPARAM_INFO
	.align		4
.L_33:
        /*0008*/ 	.byte	0x04, 0x17
        /*000a*/ 	.short	(.L_35 - .L_34)
.L_34:
        /*000c*/ 	.word	0x00000000
        /*0010*/ 	.short	0x0003
        /*0012*/ 	.short	0x0018
        /*0014*/ 	.byte	0x00, 0xf5, 0x21, 0x00


	//----- nvinfo : EIATTR_KPARAM_INFO
	.align		4
.L_35:
        /*0018*/ 	.byte	0x04, 0x17
        /*001a*/ 	.short	(.L_37 - .L_36)
.L_36:
        /*001c*/ 	.word	0x00000000
        /*0020*/ 	.short	0x0002
        /*0022*/ 	.short	0x0010
        /*0024*/ 	.byte	0x00, 0xf5, 0x21, 0x00


	//----- nvinfo : EIATTR_KPARAM_INFO
	.align		4
.L_37:
        /*0028*/ 	.byte	0x04, 0x17
        /*002a*/ 	.short	(.L_39 - .L_38)
.L_38:
        /*002c*/ 	.word	0x00000000
        /*0030*/ 	.short	0x0001
        /*0032*/ 	.short	0x0008
        /*0034*/ 	.byte	0x00, 0xf0, 0x21, 0x00


	//----- nvinfo : EIATTR_KPARAM_INFO
	.align		4
.L_39:
        /*0038*/ 	.byte	0x04, 0x17
        /*003a*/ 	.short	(.L_41 - .L_40)
.L_40:
        /*003c*/ 	.word	0x00000000
        /*0040*/ 	.short	0x0000
        /*0042*/ 	.short	0x0000
        /*0044*/ 	.byte	0x00, 0xf0, 0x11, 0x00


	//----- nvinfo : EIATTR_SPARSE_MMA_MASK
	.align		4
.L_41:
        /*0048*/ 	.byte	0x03, 0x50
        /*004a*/ 	.short	0x0000


	//----- nvinfo : EIATTR_MAXREG_COUNT
	.align		4
        /*004c*/ 	.byte	0x03, 0x1b
        /*004e*/ 	.short	0x00ff


	//----- nvinfo : EIATTR_MERCURY_ISA_VERSION
	.align		4
        /*0050*/ 	.byte	0x03, 0x5f
        /*0052*/ 	.short	0x0101


	//----- nvinfo : EIATTR_VRC_CTA_INIT_COUNT
	.align		4
        /*0054*/ 	.byte	0x02, 0x4a
	.zero		1
	.zero		1


	//----- nvinfo : EIATTR_EXIT_INSTR_OFFSETS
	.align		4
        /*0058*/ 	.byte	0x04, 0x1c
        /*005a*/ 	.short	(.L_43 - .L_42)


	//   ....[0]....
.L_42:
        /*005c*/ 	.word	0x00000070


	//   ....[1]....
        /*0060*/ 	.word	0x00000110


	//----- nvinfo : EIATTR_CBANK_PARAM_SIZE
	.align		4
.L_43:
        /*0064*/ 	.byte	0x03, 0x19
        /*0066*/ 	.short	0x0020


	//----- nvinfo : EIATTR_PARAM_CBANK
	.align		4
        /*0068*/ 	.byte	0x04, 0x0a
        /*006a*/ 	.short	(.L_45 - .L_44)
	.align		4
.L_44:
        /*006c*/ 	.word	index@(.nv.constant0._Z10rhs_kernelidPKdPd)
        /*0070*/ 	.short	0x0380
        /*0072*/ 	.short	0x0020


	//----- nvinfo : EIATTR_SW_WAR
	.align		4
.L_45:
        /*0074*/ 	.byte	0x04, 0x36
        /*0076*/ 	.short	(.L_47 - .L_46)
.L_46:
        /*0078*/ 	.word	0x00000008
.L_47:


//--------------------- .nv.callgraph             --------------------------
	.section	.nv.callgraph,"",@"SHT_CUDA_CALLGRAPH"
	.align	4
	.sectionentsize	8
	.align		4
        /*0000*/ 	.word	0x00000000
	.align		4
        /*0004*/ 	.word	0xffffffff
	.align		4
        /*0008*/ 	.word	0x00000000
	.align		4
        /*000c*/ 	.word	0xfffffffe
	.align		4
        /*0010*/ 	.word	0x00000000
	.align		4
        /*0014*/ 	.word	0xfffffffd
	.align		4
        /*0018*/ 	.word	0x00000000
	.align		4
        /*001c*/ 	.word	0xfffffffc


//--------------------- .text._Z16wave_step_kernelidPKdS0_S0_Pd --------------------------
	.section	.text._Z16wave_step_kernelidPKdS0_S0_Pd,"ax",@progbits
	.align	128
        .global         _Z16wave_step_kernelidPKdS0_S0_Pd
        .type           _Z16wave_step_kernelidPKdS0_S0_Pd,@function
        .size           _Z16wave_step_kernelidPKdS0_S0_Pd,(.L_x_2 - _Z16wave_step_kernelidPKdS0_S0_Pd)
        .other          _Z16wave_step_kernelidPKdS0_S0_Pd,@"STO_CUDA_ENTRY STV_DEFAULT"
_Z16wave_step_kernelidPKdS0_S0_Pd:
.text._Z16wave_step_kernelidPKdS0_S0_Pd:
[----:B------:R-:W-:Y:S01]  /*0000*/  LDC R1, c[0x0][0x37c] ;  /* 0x0000df00ff017b82 */ /* 0x000fe20000000800 */
[----:B------:R-:W0:Y:S07]  /*0010*/  S2R R0, SR_TID.X ;  /* 0x0000000000007919 */ /* 0x000e2e0000002100 */
[----:B------:R-:W0:Y:S01]  /*0020*/  S2UR UR4, SR_CTAID.X ;  /* 0x00000000000479c3 */ /* 0x000e220000002500 */
[----:B------:R-:W1:Y:S07]  /*0030*/  LDCU UR5, c[0x0][0x380] ;  /* 0x00007000ff0577ac */ /* 0x000e6e0008000800 */
[----:B------:R-:W0:Y:S02]  /*0040*/  LDC R13, c[0x0][0x360] ;  /* 0x0000d800ff0d7b82 */ /* 0x000e240000000800 */
[----:B0-----:R-:W-:-:S05]  /*0050*/  IMAD R13, R13, UR4, R0 ;  /* 0x000000040d0d7c24 */ /* 0x001fca000f8e0200 */
[----:B-1----:R-:W-:-:S13]  /*0060*/  ISETP.GE.AND P0, PT, R13, UR5, PT ;  /* 0x000000050d007c0c */ /* 0x002fda000bf06270 */
[----:B------:R-:W-:Y:S05]  /*0070*/  @P0 EXIT ;  /* 0x000000000000094d */ /* 0x000fea0003800000 */
[----:B------:R-:W0:Y:S01]  /*0080*/  LDC.64 R2, c[0x0][0x398] ;  /* 0x0000e600ff027b82 */ /* 0x000e220000000a00 */
[----:B------:R-:W1:Y:S01]  /*0090*/  LDCU.64 UR4, c[0x0][0x358] ;  /* 0x00006b00ff0477ac */ /* 0x000e620008000a00 */
[----:B------:R-:W2:Y:S06]  /*00a0*/  LDCU.64 UR6, c[0x0][0x388] ;  /* 0x00007100ff0677ac */ /* 0x000eac0008000a00 */
[----:B------:R-:W3:Y:S08]  /*00b0*/  LDC.64 R6, c[0x0][0x390] ;  /* 0x0000e400ff067b82 */ /* 0x000ef00000000a00 */
[----:B------:R-:W4:Y:S01]  /*00c0*/  LDC.64 R8, c[0x0][0x3a0] ;  /* 0x0000e800ff087b82 */ /* 0x000f220000000a00 */
[----:B0-----:R-:W-:-:S07]  /*00d0*/  IMAD.WIDE R2, R13, 0x8, R2 ;  /* 0x000000080d027825 */ /* 0x001fce00078e0202 */
[----:B------:R-:W0:Y:S01]  /*00e0*/  LDC.64 R10, c[0x0][0x3a8] ;  /* 0x0000ea00ff0a7b82 */ /* 0x000e220000000a00 */
[----:B-1----:R-:W5:Y:S01]  /*00f0*/  LDG.E.64.CONSTANT R2, desc[UR4][R2.64] ;  /* 0x0000000402027981 */ /* 0x002f62000c1e9b00 */
[----:B---3--:R-:W-:-:S06]  /*0100*/  IMAD.WIDE R6, R13, 0x8, R6 ;  /* 0x000000080d067825 */ /* 0x008fcc00078e0206 */
[----:B------:R-:W3:Y:S01]  /*0110*/  LDG.E.64.CONSTANT R6, desc[UR4][R6.64] ;  /* 0x0000000406067981 */ /* 0x000ee2000c1e9b00 */
[----:B----4-:R-:W-:-:S06]  /*0120*/  IMAD.WIDE R8, R13, 0x8, R8 ;  /* 0x000000080d087825 */ /* 0x010fcc00078e0208 */
[----:B------:R-:W2:Y:S01]  /*0130*/  LDG.E.64.CONSTANT R8, desc[UR4][R8.64] ;  /* 0x0000000408087981 */ /* 0x000ea2000c1e9b00 */
[----:B0-----:R-:W-:Y:S01]  /*0140*/  IMAD.WIDE R10, R13, 0x8, R10 ;  /* 0x000000080d0a7825 */ /* 0x001fe200078e020a */
[----:B-----5:R-:W-:-:S08]  /*0150*/  DADD R4, R2, R2 ;  /* 0x0000000002047229 */ /* 0x020fd00000000002 */
[----:B---3--:R-:W-:-:S08]  /*0160*/  DADD R4, R4, -R6 ;  /* 0x0000000004047229 */ /* 0x008fd00000000806 */
[----:B--2---:R-:W-:-:S07]  /*0170*/  DFMA R4, R8, UR6, R4 ;  /* 0x0000000608047c2b */ /* 0x004fce0008000004 */
[----:B------:R-:W-:Y:S01]  /*0180*/  STG.E.64 desc[UR4][R10.64], R4 ;  /* 0x000000040a007986 */ /* 0x000fe2000c101b04 */
[----:B------:R-:W-:Y:S05]  /*0190*/  EXIT ;  /* 0x000000000000794d */ /* 0x000fea0003800000 */
.L_x_0:
[----:B------:R-:W-:-:S00]  /*01a0*/  BRA `(.L_x_0) ;  /* 0xfffffffc00fc7947 */ /* 0x000fc0000383ffff */
[----:B------:R-:W-:-:S00]  /*01b0*/  NOP ;  /* 0x0000000000007918 */ /* 0x000fc00000000000 */
        /* <DEDUP_REMOVED lines=12> */
.L_x_2:


//--------------------- .text._Z10rhs_kernelidPKdPd --------------------------
	.section	.text._Z10rhs_kernelidPKdPd,"ax",@progbits
	.align	128
        .global         _Z10rhs_kernelidPKdPd
        .type           _Z10rhs_kernelidPKdPd,@function
        .size           _Z10rhs_kernelidPKdPd,(.L_x_3 - _Z10rhs_kernelidPKdPd)
        .other          _Z10rhs_kernelidPKdPd,@"STO_CUDA_ENTRY STV_DEFAULT"
_Z10rhs_kernelidPKdPd:
.text._Z10rhs_kernelidPKdPd:
        /* <DEDUP_REMOVED lines=11> */
[----:B------:R-:W3:Y:S01]  /*00b0*/  LDC.64 R6, c[0x0][0x398] ;  /* 0x0000e600ff067b82 */ /* 0x000ee20000000a00 */
[----:B0-----:R-:W-:-:S06]  /*00c0*/  IMAD.WIDE R2, R9, 0x8, R2 ;  /* 0x0000000809027825 */ /* 0x001fcc00078e0202 */
[----:B-1----:R-:W2:Y:S01]  /*00d0*/  LDG.E.64.CONSTANT R2, desc[UR4][R2.64] ;  /* 0x0000000402027981 */ /* 0x002ea2000c1e9b00 */
[----:B---3--:R-:W-:Y:S01]  /*00e0*/  IMAD.WIDE R6, R9, 0x8, R6 ;  /* 0x0000000809067825 */ /* 0x008fe200078e0206 */
[----:B--2---:R-:W-:-:S07]  /*00f0*/  DMUL R4, R2, UR6 ;  /* 0x0000000602047c28 */ /* 0x004fce0008000000 */
[----:B------:R-:W-:Y:S01]  /*0100*/  STG.E.64 desc[UR4][R6.64], R4 ;  /* 0x0000000406007986 */ /* 0x000fe2000c101b04 */
[----:B------:R-:W-:Y:S05]  /*0110*/  EXIT ;  /* 0x000000000000794d */ /* 0x000fea0003800000 */
.L_x_1:
        /* <DEDUP_REMOVED lines=14> */
.L_x_3:


//--------------------- .nv.shared.reserved.0     --------------------------
	.section	.nv.shared.reserved.0,"aw",@nobits
	.weak		__nv_reservedSMEM_offset_0_alias
	.size		__nv_reservedSMEM_offset_0_alias, 0, 64
	.other		__nv_reservedSMEM_offset_0_alias,@"STO_CUDA_RESERVED_SHARED STV_DEFAULT"
__nv_reservedSMEM_offset_0_alias:
	.zero		0
	.zero		64


//--------------------- .nv.constant0._Z16wave_step_kernelidPKdS0_S0_Pd --------------------------
	.section	.nv.constant0._Z16wave_step_kernelidPKdS0_S0_Pd,"a",@progbits
	.sectionflags	@""
	.align	4
.nv.constant0._Z16wave_step_kernelidPKdS0_S0_Pd:
	.zero		944


//--------------------- .nv.constant0._Z10rhs_kernelidPKdPd --------------------------
	.section	.nv.constant0._Z10rhs_kernelidPKdPd,"a",@progbits
	.sectionflags	@""
	.align	4
.nv.constant0._Z10rhs_kernelidPKdPd:
	.zero		928


//--------------------- SYMBOLS --------------------------

	.type		.nv.reservedSmem.offset0,@object
	.size		.nv.reservedSmem.offset0,0x4
